//
// Generated by NVIDIA NVVM Compiler
//
// Compiler Build ID: CL-36424714
// Cuda compilation tools, release 13.0, V13.0.88
// Based on NVVM 20.0.0
//

.version 9.0
.target sm_100
.address_size 64

	// .globl	_Z13matmul_simplePfS_S_iii

.visible .entry _Z13matmul_simplePfS_S_iii(
	.param .u64 .ptr .align 1 _Z13matmul_simplePfS_S_iii_param_0,
	.param .u64 .ptr .align 1 _Z13matmul_simplePfS_S_iii_param_1,
	.param .u64 .ptr .align 1 _Z13matmul_simplePfS_S_iii_param_2,
	.param .u32 _Z13matmul_simplePfS_S_iii_param_3,
	.param .u32 _Z13matmul_simplePfS_S_iii_param_4,
	.param .u32 _Z13matmul_simplePfS_S_iii_param_5
)
{
	.reg .pred 	%p<13>;
	.reg .b32 	%r<41>;
	.reg .b32 	%f<68>;
	.reg .b64 	%rd<67>;

	ld.param.u64 	%rd14, [_Z13matmul_simplePfS_S_iii_param_1];
	ld.param.u64 	%rd15, [_Z13matmul_simplePfS_S_iii_param_2];
	ld.param.u32 	%r18, [_Z13matmul_simplePfS_S_iii_param_3];
	ld.param.u32 	%r17, [_Z13matmul_simplePfS_S_iii_param_4];
	ld.param.u32 	%r19, [_Z13matmul_simplePfS_S_iii_param_5];
	cvta.to.global.u64 	%rd1, %rd14;
	cvta.to.global.u64 	%rd2, %rd15;
	mov.u32 	%r20, %ntid.y;
	mov.u32 	%r21, %ctaid.y;
	mov.u32 	%r22, %tid.y;
	mad.lo.s32 	%r1, %r20, %r21, %r22;
	mov.u32 	%r23, %ntid.x;
	mov.u32 	%r24, %ctaid.x;
	mov.u32 	%r25, %tid.x;
	mad.lo.s32 	%r2, %r23, %r24, %r25;
	setp.ge.s32 	%p1, %r1, %r18;
	setp.ge.s32 	%p2, %r2, %r19;
	or.pred  	%p3, %p1, %p2;
	@%p3 bra 	$L__BB0_14;
	setp.lt.s32 	%p4, %r17, 1;
	mov.f32 	%f67, 0f00000000;
	@%p4 bra 	$L__BB0_13;
	mul.lo.s32 	%r3, %r17, %r1;
	and.b32  	%r4, %r17, 7;
	setp.lt.u32 	%p5, %r17, 8;
	mov.f32 	%f67, 0f00000000;
	mov.b32 	%r39, 0;
	@%p5 bra 	$L__BB0_5;
	and.b32  	%r39, %r17, 2147483640;
	neg.s32 	%r37, %r39;
	mul.wide.u32 	%rd16, %r17, 4;
	add.s64 	%rd3, %rd1, %rd16;
	mul.wide.u32 	%rd17, %r17, 8;
	add.s64 	%rd4, %rd1, %rd17;
	mul.wide.u32 	%rd18, %r17, 12;
	add.s64 	%rd5, %rd1, %rd18;
	mul.wide.u32 	%rd19, %r17, 16;
	add.s64 	%rd6, %rd1, %rd19;
	mul.wide.u32 	%rd20, %r17, 20;
	add.s64 	%rd7, %rd1, %rd20;
	mul.wide.u32 	%rd21, %r17, 24;
	add.s64 	%rd8, %rd1, %rd21;
	mul.wide.u32 	%rd22, %r17, 28;
	add.s64 	%rd9, %rd1, %rd22;
	mul.wide.u32 	%rd23, %r3, 4;
	add.s64 	%rd24, %rd23, %rd2;
	add.s64 	%rd66, %rd24, 16;
	mov.f32 	%f67, 0f00000000;
	mov.u32 	%r36, %r2;
$L__BB0_4:
	.pragma "nounroll";
	mul.wide.s32 	%rd25, %r36, 4;
	add.s64 	%rd26, %rd3, %rd25;
	add.s64 	%rd27, %rd4, %rd25;
	add.s64 	%rd28, %rd5, %rd25;
	add.s64 	%rd29, %rd6, %rd25;
	add.s64 	%rd30, %rd7, %rd25;
	add.s64 	%rd31, %rd8, %rd25;
	add.s64 	%rd32, %rd9, %rd25;
	add.s64 	%rd33, %rd1, %rd25;
	ld.global.f32 	%f17, [%rd66+-16];
	ld.global.f32 	%f18, [%rd33];
	fma.rn.f32 	%f19, %f17, %f18, %f67;
	ld.global.f32 	%f20, [%rd66+-12];
	ld.global.f32 	%f21, [%rd26];
	fma.rn.f32 	%f22, %f20, %f21, %f19;
	ld.global.f32 	%f23, [%rd66+-8];
	ld.global.f32 	%f24, [%rd27];
	fma.rn.f32 	%f25, %f23, %f24, %f22;
	ld.global.f32 	%f26, [%rd66+-4];
	ld.global.f32 	%f27, [%rd28];
	fma.rn.f32 	%f28, %f26, %f27, %f25;
	ld.global.f32 	%f29, [%rd66];
	ld.global.f32 	%f30, [%rd29];
	fma.rn.f32 	%f31, %f29, %f30, %f28;
	ld.global.f32 	%f32, [%rd66+4];
	ld.global.f32 	%f33, [%rd30];
	fma.rn.f32 	%f34, %f32, %f33, %f31;
	ld.global.f32 	%f35, [%rd66+8];
	ld.global.f32 	%f36, [%rd31];
	fma.rn.f32 	%f37, %f35, %f36, %f34;
	ld.global.f32 	%f38, [%rd66+12];
	ld.global.f32 	%f39, [%rd32];
	fma.rn.f32 	%f67, %f38, %f39, %f37;
	add.s32 	%r37, %r37, 8;
	shl.b32 	%r27, %r17, 3;
	add.s32 	%r36, %r36, %r27;
	add.s64 	%rd66, %rd66, 32;
	setp.ne.s32 	%p6, %r37, 0;
	@%p6 bra 	$L__BB0_4;
$L__BB0_5:
	setp.eq.s32 	%p7, %r4, 0;
	@%p7 bra 	$L__BB0_13;
	and.b32  	%r12, %r17, 3;
	setp.lt.u32 	%p8, %r4, 4;
	@%p8 bra 	$L__BB0_8;
	add.s32 	%r28, %r39, %r3;
	mul.wide.u32 	%rd34, %r28, 4;
	add.s64 	%rd35, %rd2, %rd34;
	ld.global.f32 	%f41, [%rd35];
	mad.lo.s32 	%r29, %r39, %r17, %r2;
	mul.wide.s32 	%rd36, %r29, 4;
	add.s64 	%rd37, %rd1, %rd36;
	ld.global.f32 	%f42, [%rd37];
	fma.rn.f32 	%f43, %f41, %f42, %f67;
	cvt.u64.u32 	%rd38, %r3;
	cvt.u64.u32 	%rd39, %r39;
	add.s64 	%rd40, %rd39, %rd38;
	shl.b64 	%rd41, %rd40, 2;
	add.s64 	%rd42, %rd2, %rd41;
	ld.global.f32 	%f44, [%rd42+4];
	mul.wide.u32 	%rd43, %r17, 4;
	add.s64 	%rd44, %rd37, %rd43;
	ld.global.f32 	%f45, [%rd44];
	fma.rn.f32 	%f46, %f44, %f45, %f43;
	ld.global.f32 	%f47, [%rd42+8];
	add.s64 	%rd45, %rd44, %rd43;
	ld.global.f32 	%f48, [%rd45];
	fma.rn.f32 	%f49, %f47, %f48, %f46;
	ld.global.f32 	%f50, [%rd42+12];
	add.s64 	%rd46, %rd45, %rd43;
	ld.global.f32 	%f51, [%rd46];
	fma.rn.f32 	%f67, %f50, %f51, %f49;
	add.s32 	%r39, %r39, 4;
$L__BB0_8:
	setp.eq.s32 	%p9, %r12, 0;
	@%p9 bra 	$L__BB0_13;
	setp.eq.s32 	%p10, %r12, 1;
	@%p10 bra 	$L__BB0_11;
	add.s32 	%r30, %r39, %r3;
	mul.wide.u32 	%rd47, %r30, 4;
	add.s64 	%rd48, %rd2, %rd47;
	ld.global.f32 	%f53, [%rd48];
	mad.lo.s32 	%r31, %r39, %r17, %r2;
	mul.wide.s32 	%rd49, %r31, 4;
	add.s64 	%rd50, %rd1, %rd49;
	ld.global.f32 	%f54, [%rd50];
	fma.rn.f32 	%f55, %f53, %f54, %f67;
	cvt.u64.u32 	%rd51, %r3;
	cvt.u64.u32 	%rd52, %r39;
	add.s64 	%rd53, %rd52, %rd51;
	shl.b64 	%rd54, %rd53, 2;
	add.s64 	%rd55, %rd2, %rd54;
	ld.global.f32 	%f56, [%rd55+4];
	mul.wide.u32 	%rd56, %r17, 4;
	add.s64 	%rd57, %rd50, %rd56;
	ld.global.f32 	%f57, [%rd57];
	fma.rn.f32 	%f67, %f56, %f57, %f55;
	add.s32 	%r39, %r39, 2;
$L__BB0_11:
	and.b32  	%r32, %r17, 1;
	setp.eq.b32 	%p11, %r32, 1;
	not.pred 	%p12, %p11;
	@%p12 bra 	$L__BB0_13;
	add.s32 	%r33, %r39, %r3;
	mul.wide.u32 	%rd58, %r33, 4;
	add.s64 	%rd59, %rd2, %rd58;
	ld.global.f32 	%f58, [%rd59];
	mad.lo.s32 	%r34, %r39, %r17, %r2;
	mul.wide.s32 	%rd60, %r34, 4;
	add.s64 	%rd61, %rd1, %rd60;
	ld.global.f32 	%f59, [%rd61];
	fma.rn.f32 	%f67, %f58, %f59, %f67;
$L__BB0_13:
	ld.param.u64 	%rd65, [_Z13matmul_simplePfS_S_iii_param_0];
	mad.lo.s32 	%r35, %r17, %r1, %r2;
	cvta.to.global.u64 	%rd62, %rd65;
	mul.wide.s32 	%rd63, %r35, 4;
	add.s64 	%rd64, %rd62, %rd63;
	st.global.f32 	[%rd64], %f67;
$L__BB0_14:
	ret;

}


// ===== COMPILED SASS (sm_100) =====

	.target	sm_100

	.elftype	@"ET_EXEC"


//--------------------- .note.nv.tkinfo           --------------------------
	.section	.note.nv.tkinfo,"",@"SHT_NOTE"
	.sectionflags	@"SHF_NOTE_NV_TKINFO"
	.tkinfo
        /*0018*/ 	.word	0x00000002
        /*0030*/ 	.string	""
        /*0030*/ 	.string	"ptxas"
        /*0030*/ 	.string	"Cuda compilation tools, release 13.0, V13.0.88"
        /*0030*/ 	.string	"Build cuda_13.0.r13.0/compiler.36424714_0"
        /*0030*/ 	.string	"-arch sm_100 -m 64 "



//--------------------- .note.nv.cuinfo           --------------------------
	.section	.note.nv.cuinfo,"",@"SHT_NOTE"
	.sectionflags	@"SHF_NOTE_NV_CUINFO"
        /*0018*/ 	.short	0x0002
        /*001a*/ 	.short	0x0064
        /*001c*/ 	.short	0x0082
	.zero		2


//--------------------- .nv.info                  --------------------------
	.section	.nv.info,"",@"SHT_CUDA_INFO"
	.align	4


	//----- nvinfo : EIATTR_REGCOUNT
	.align		4
        /*0000*/ 	.byte	0x04, 0x2f
        /*0002*/ 	.short	(.L_1 - .L_0)
	.align		4
.L_0:
        /*0004*/ 	.word	index@(_Z13matmul_simplePfS_S_iii)
        /*0008*/ 	.word	0x0000001e


	//----- nvinfo : EIATTR_FRAME_SIZE
	.align		4
.L_1:
        /*000c*/ 	.byte	0x04, 0x11
        /*000e*/ 	.short	(.L_3 - .L_2)
	.align		4
.L_2:
        /*0010*/ 	.word	index@(_Z13matmul_simplePfS_S_iii)
        /*0014*/ 	.word	0x00000000


	//----- nvinfo : EIATTR_MIN_STACK_SIZE
	.align		4
.L_3:
        /*0018*/ 	.byte	0x04, 0x12
        /*001a*/ 	.short	(.L_5 - .L_4)
	.align		4
.L_4:
        /*001c*/ 	.word	index@(_Z13matmul_simplePfS_S_iii)
        /*0020*/ 	.word	0x00000000
.L_5:


//--------------------- .nv.compat                --------------------------
	.section	.nv.compat,"",@"SHT_CUDA_COMPAT_INFO"
	.align	4
        /*0000*/ 	.byte	0x02, 0x09, 0x00, 0x00, 0x02, 0x02, 0x01, 0x00, 0x02, 0x05, 0x05, 0x00, 0x03, 0x07, 0x01, 0x01
        /*0010*/ 	.byte	0x02, 0x03, 0x00, 0x00, 0x02, 0x06, 0x01, 0x00, 0x04, 0x0b, 0x08, 0x00, 0x09, 0x00, 0x00, 0x00
        /*0020*/ 	.byte	0x00, 0x00, 0x00, 0x00


//--------------------- .nv.info._Z13matmul_simplePfS_S_iii --------------------------
	.section	.nv.info._Z13matmul_simplePfS_S_iii,"",@"SHT_CUDA_INFO"
	.sectionflags	@""
	.align	4


	//----- nvinfo : EIATTR_CUDA_API_VERSION
	.align		4
        /*0000*/ 	.byte	0x04, 0x37
        /*0002*/ 	.short	(.L_7 - .L_6)
.L_6:
        /*0004*/ 	.word	0x00000082


	//----- nvinfo : EIATTR_KPARAM_INFO
	.align		4
.L_7:
        /*0008*/ 	.byte	0x04, 0x17
        /*000a*/ 	.short	(.L_9 - .L_8)
.L_8:
        /*000c*/ 	.word	0x00000000
        /*0010*/ 	.short	0x0005
        /*0012*/ 	.short	0x0020
        /*0014*/ 	.byte	0x00, 0xf0, 0x11, 0x00


	//----- nvinfo : EIATTR_KPARAM_INFO
	.align		4
.L_9:
        /*0018*/ 	.byte	0x04, 0x17
        /*001a*/ 	.short	(.L_11 - .L_10)
.L_10:
        /*001c*/ 	.word	0x00000000
        /*0020*/ 	.short	0x0004
        /*0022*/ 	.short	0x001c
        /*0024*/ 	.byte	0x00, 0xf0, 0x11, 0x00


	//----- nvinfo : EIATTR_KPARAM_INFO
	.align		4
.L_11:
        /*0028*/ 	.byte	0x04, 0x17
        /*002a*/ 	.short	(.L_13 - .L_12)
.L_12:
        /*002c*/ 	.word	0x00000000
        /*0030*/ 	.short	0x0003
        /*0032*/ 	.short	0x0018
        /*0034*/ 	.byte	0x00, 0xf0, 0x11, 0x00


	//----- nvinfo : EIATTR_KPARAM_INFO
	.align		4
.L_13:
        /*0038*/ 	.byte	0x04, 0x17
        /*003a*/ 	.short	(.L_15 - .L_14)
.L_14:
        /*003c*/ 	.word	0x00000000
        /*0040*/ 	.short	0x0002
        /*0042*/ 	.short	0x0010
        /*0044*/ 	.byte	0x00, 0xf5, 0x21, 0x00


	//----- nvinfo : EIATTR_KPARAM_INFO
	.align		4
.L_15:
        /*0048*/ 	.byte	0x04, 0x17
        /*004a*/ 	.short	(.L_17 - .L_16)
.L_16:
        /*004c*/ 	.word	0x00000000
        /*0050*/ 	.short	0x0001
        /*0052*/ 	.short	0x0008
        /*0054*/ 	.byte	0x00, 0xf5, 0x21, 0x00


	//----- nvinfo : EIATTR_KPARAM_INFO
	.align		4
.L_17:
        /*0058*/ 	.byte	0x04, 0x17
        /*005a*/ 	.short	(.L_19 - .L_18)
.L_18:
        /*005c*/ 	.word	0x00000000
        /*0060*/ 	.short	0x0000
        /*0062*/ 	.short	0x0000
        /*0064*/ 	.byte	0x00, 0xf5, 0x21, 0x00


	//----- nvinfo : EIATTR_SPARSE_MMA_MASK
	.align		4
.L_19:
        /*0068*/ 	.byte	0x03, 0x50
        /*006a*/ 	.short	0x0000


	//----- nvinfo : EIATTR_MAXREG_COUNT
	.align		4
        /*006c*/ 	.byte	0x03, 0x1b
        /*006e*/ 	.short	0x00ff


	//----- nvinfo : EIATTR_MERCURY_ISA_VERSION
	.align		4
        /*0070*/ 	.byte	0x03, 0x5f
        /*0072*/ 	.short	0x0101


	//----- nvinfo : EIATTR_VRC_CTA_INIT_COUNT
	.align		4
        /*0074*/ 	.byte	0x02, 0x4a
	.zero		1
	.zero		1


	//----- nvinfo : EIATTR_EXIT_INSTR_OFFSETS
	.align		4
        /*0078*/ 	.byte	0x04, 0x1c
        /*007a*/ 	.short	(.L_21 - .L_20)


	//   ....[0]....
.L_20:
        /*007c*/ 	.word	0x000000d0


	//   ....[1]....
        /*0080*/ 	.word	0x00000b10


	//----- nvinfo : EIATTR_CBANK_PARAM_SIZE
	.align		4
.L_21:
        /*0084*/ 	.byte	0x03, 0x19
        /*0086*/ 	.short	0x0024


	//----- nvinfo : EIATTR_PARAM_CBANK
	.align		4
        /*0088*/ 	.byte	0x04, 0x0a
        /*008a*/ 	.short	(.L_23 - .L_22)
	.align		4
.L_22:
        /*008c*/ 	.word	index@(.nv.constant0._Z13matmul_simplePfS_S_iii)
        /*0090*/ 	.short	0x0380
        /*0092*/ 	.short	0x0024


	//----- nvinfo : EIATTR_SW_WAR
	.align		4
.L_23:
        /*0094*/ 	.byte	0x04, 0x36
        /*0096*/ 	.short	(.L_25 - .L_24)
.L_24:
        /*0098*/ 	.word	0x00000008
.L_25:


//--------------------- .nv.callgraph             --------------------------
	.section	.nv.callgraph,"",@"SHT_CUDA_CALLGRAPH"
	.align	4
	.sectionentsize	8
	.align		4
        /*0000*/ 	.word	0x00000000
	.align		4
        /*0004*/ 	.word	0xffffffff
	.align		4
        /*0008*/ 	.word	0x00000000
	.align		4
        /*000c*/ 	.word	0xfffffffe
	.align		4
        /*0010*/ 	.word	0x00000000
	.align		4
        /*0014*/ 	.word	0xfffffffd
	.align		4
        /*0018*/ 	.word	0x00000000
	.align		4
        /*001c*/ 	.word	0xfffffffc


//--------------------- .text._Z13matmul_simplePfS_S_iii --------------------------
	.section	.text._Z13matmul_simplePfS_S_iii,"ax",@progbits
	.align	128
        .global         _Z13matmul_simplePfS_S_iii
        .type           _Z13matmul_simplePfS_S_iii,@function
        .size           _Z13matmul_simplePfS_S_iii,(.L_x_5 - _Z13matmul_simplePfS_S_iii)
        .other          _Z13matmul_simplePfS_S_iii,@"STO_CUDA_ENTRY STV_DEFAULT"
_Z13matmul_simplePfS_S_iii:
.text._Z13matmul_simplePfS_S_iii:
[----:B------:R-:W-:Y:S01]  /*0000*/  LDC R1, c[0x0][0x37c] ;  /* 0x0000df00ff017b82 */ /* 0x000fe20000000800 */
[----:B------:R-:W0:Y:S01]  /*0010*/  S2R R0, SR_CTAID.X ;  /* 0x0000000000007919 */ /* 0x000e220000002500 */
[----:B------:R-:W1:Y:S01]  /*0020*/  LDCU UR4, c[0x0][0x364] ;  /* 0x00006c80ff0477ac */ /* 0x000e620008000800 */
[----:B------:R-:W0:Y:S01]  /*0030*/  S2R R3, SR_TID.X ;  /* 0x0000000000037919 */ /* 0x000e220000002100 */
[----:B------:R-:W0:Y:S01]  /*0040*/  LDCU UR5, c[0x0][0x360] ;  /* 0x00006c00ff0577ac */ /* 0x000e220008000800 */
[----:B------:R-:W1:Y:S01]  /*0050*/  S2R R13, SR_CTAID.Y ;  /* 0x00000000000d7919 */ /* 0x000e620000002600 */
[----:B------:R-:W2:Y:S01]  /*0060*/  LDCU UR6, c[0x0][0x3a0] ;  /* 0x00007400ff0677ac */ /* 0x000ea20008000800 */
[----:B------:R-:W1:Y:S01]  /*0070*/  S2R R2, SR_TID.Y ;  /* 0x0000000000027919 */ /* 0x000e620000002200 */
[----:B------:R-:W3:Y:S01]  /*0080*/  LDCU UR7, c[0x0][0x398] ;  /* 0x00007300ff0777ac */ /* 0x000ee20008000800 */
[----:B0-----:R-:W-:-:S05]  /*0090*/  IMAD R0, R0, UR5, R3 ;  /* 0x0000000500007c24 */ /* 0x001fca000f8e0203 */
[----:B--2---:R-:W-:Y:S01]  /*00a0*/  ISETP.GE.AND P0, PT, R0, UR6, PT ;  /* 0x0000000600007c0c */ /* 0x004fe2000bf06270 */
[----:B-1----:R-:W-:-:S05]  /*00b0*/  IMAD R13, R13, UR4, R2 ;  /* 0x000000040d0d7c24 */ /* 0x002fca000f8e0202 */
[----:B---3--:R-:W-:-:S13]  /*00c0*/  ISETP.GE.OR P0, PT, R13, UR7, P0 ;  /* 0x000000070d007c0c */ /* 0x008fda0008706670 */
[----:B------:R-:W-:Y:S05]  /*00d0*/  @P0 EXIT ;  /* 0x000000000000094d */ /* 0x000fea0003800000 */
[----:B------:R-:W0:Y:S01]  /*00e0*/  LDCU UR18, c[0x0][0x39c] ;  /* 0x00007380ff1277ac */ /* 0x000e220008000800 */
[----:B------:R-:W-:Y:S01]  /*00f0*/  HFMA2 R12, -RZ, RZ, 0, 0 ;  /* 0x00000000ff0c7431 */ /* 0x000fe200000001ff */
[----:B------:R-:W1:Y:S01]  /*0100*/  LDCU.64 UR16, c[0x0][0x358] ;  /* 0x00006b00ff1077ac */ /* 0x000e620008000a00 */
[----:B0-----:R-:W-:-:S09]  /*0110*/  UISETP.GE.AND UP0, UPT, UR18, 0x1, UPT ;  /* 0x000000011200788c */ /* 0x001fd2000bf06270 */
[----:B-1----:R-:W-:Y:S05]  /*0120*/  BRA.U !UP0, `(.L_x_0) ;  /* 0x0000000908687547 */ /* 0x002fea000b800000 */
[----:B------:R-:W-:Y:S02]  /*0130*/  UISETP.GE.U32.AND UP1, UPT, UR18, 0x8, UPT ;  /* 0x000000081200788c */ /* 0x000fe4000bf26070 */
[----:B------:R-:W-:Y:S01]  /*0140*/  IMAD R5, R13, UR18, RZ ;  /* 0x000000120d057c24 */ /* 0x000fe2000f8e02ff */
[----:B------:R-:W-:Y:S01]  /*0150*/  ULOP3.LUT UR19, UR18, 0x7, URZ, 0xc0, !UPT ;  /* 0x0000000712137892 */ /* 0x000fe2000f8ec0ff */
[----:B------:R-:W-:Y:S01]  /*0160*/  MOV R12, RZ ;  /* 0x000000ff000c7202 */ /* 0x000fe20000000f00 */
[----:B------:R-:W-:Y:S02]  /*0170*/  UMOV UR4, URZ ;  /* 0x000000ff00047c82 */ /* 0x000fe40008000000 */
[----:B------:R-:W-:Y:S02]  /*0180*/  UISETP.NE.AND UP0, UPT, UR19, URZ, UPT ;  /* 0x000000ff1300728c */ /* 0x000fe4000bf05270 */
[----:B------:R-:W-:Y:S09]  /*0190*/  BRA.U !UP1, `(.L_x_1) ;  /* 0x0000000509047547 */ /* 0x000ff2000b800000 */
[----:B------:R-:W0:Y:S01]  /*01a0*/  LDC.64 R2, c[0x0][0x390] ;  /* 0x0000e400ff027b82 */ /* 0x000e220000000a00 */
[----:B------:R-:W1:Y:S01]  /*01b0*/  LDCU.64 UR20, c[0x0][0x388] ;  /* 0x00007100ff1477ac */ /* 0x000e620008000a00 */
[----:B------:R-:W-:Y:S02]  /*01c0*/  MOV R12, RZ ;  /* 0x000000ff000c7202 */ /* 0x000fe40000000f00 */
[----:B------:R-:W-:Y:S01]  /*01d0*/  MOV R14, R0 ;  /* 0x00000000000e7202 */ /* 0x000fe20000000f00 */
[----:B------:R-:W-:-:S04]  /*01e0*/  ULOP3.LUT UR4, UR18, 0x7ffffff8, URZ, 0xc0, !UPT ;  /* 0x7ffffff812047892 */ /* 0x000fc8000f8ec0ff */
[----:B------:R-:W-:Y:S02]  /*01f0*/  UIADD3 UR5, UPT, UPT, -UR4, URZ, URZ ;  /* 0x000000ff04057290 */ /* 0x000fe4000fffe1ff */
[----:B-1----:R-:W-:Y:S02]  /*0200*/  UIMAD.WIDE.U32 UR6, UR18, 0xc, UR20 ;  /* 0x0000000c120678a5 */ /* 0x002fe4000f8e0014 */
[----:B------:R-:W-:Y:S02]  /*0210*/  UIMAD.WIDE.U32 UR8, UR18, 0x10, UR20 ;  /* 0x00000010120878a5 */ /* 0x000fe4000f8e0014 */
[----:B------:R-:W-:Y:S01]  /*0220*/  UIMAD.WIDE.U32 UR10, UR18, 0x14, UR20 ;  /* 0x00000014120a78a5 */ /* 0x000fe2000f8e0014 */
[----:B0-----:R-:W-:Y:S01]  /*0230*/  IMAD.WIDE.U32 R2, R5, 0x4, R2 ;  /* 0x0000000405027825 */ /* 0x001fe200078e0002 */
[----:B------:R-:W-:Y:S02]  /*0240*/  UIMAD.WIDE.U32 UR12, UR18, 0x18, UR20 ;  /* 0x00000018120c78a5 */ /* 0x000fe4000f8e0014 */
[----:B------:R-:W-:Y:S01]  /*0250*/  UIMAD.WIDE.U32 UR14, UR18, 0x1c, UR20 ;  /* 0x0000001c120e78a5 */ /* 0x000fe2000f8e0014 */
[----:B------:R-:W-:-:S04]  /*0260*/  IADD3 R2, P0, PT, R2, 0x10, RZ ;  /* 0x0000001002027810 */ /* 0x000fc80007f1e0ff */
[----:B------:R-:W-:-:S09]  /*0270*/  IADD3.X R3, PT, PT, RZ, R3, RZ, P0, !PT ;  /* 0x00000003ff037210 */ /* 0x000fd200007fe4ff */
.L_x_2:
[----:B------:R-:W-:Y:S01]  /*0280*/  HFMA2 R23, -RZ, RZ, 0, 2.384185791015625e-07 ;  /* 0x00000004ff177431 */ /* 0x000fe200000001ff */
[----:B------:R-:W-:Y:S01]  /*0290*/  UIMAD.WIDE.U32 UR24, UR18, 0x4, UR20 ;  /* 0x00000004121878a5 */ /* 0x000fe2000f8e0014 */
[----:B------:R-:W2:Y:S01]  /*02a0*/  LDG.E R21, desc[UR16][R2.64+-0x10] ;  /* 0xfffff01002157981 */ /* 0x000ea2000c1e1900 */
[----:B------:R-:W-:Y:S01]  /*02b0*/  UIMAD.WIDE.U32 UR22, UR18, 0x8, UR20 ;  /* 0x00000008121678a5 */ /* 0x000fe2000f8e0014 */
[----:B------:R-:W-:Y:S01]  /*02c0*/  MOV R11, 0x4 ;  /* 0x00000004000b7802 */ /* 0x000fe20000000f00 */
[----:B------:R-:W-:Y:S01]  /*02d0*/  HFMA2 R7, -RZ, RZ, 0, 2.384185791015625e-07 ;  /* 0x00000004ff077431 */ /* 0x000fe200000001ff */
[----:B------:R-:W3:Y:S01]  /*02e0*/  LDG.E R19, desc[UR16][R2.64+-0xc] ;  /* 0xfffff41002137981 */ /* 0x000ee2000c1e1900 */
[----:B------:R-:W-:Y:S02]  /*02f0*/  MOV R8, UR24 ;  /* 0x0000001800087c02 */ /* 0x000fe40008000f00 */
[----:B------:R-:W-:Y:S01]  /*0300*/  MOV R9, UR25 ;  /* 0x0000001900097c02 */ /* 0x000fe20008000f00 */
[C---:B------:R-:W-:Y:S01]  /*0310*/  IMAD.WIDE R22, R14.reuse, R23, UR20 ;  /* 0x000000140e167e25 */ /* 0x040fe2000f8e0217 */
[----:B------:R-:W-:Y:S01]  /*0320*/  MOV R24, UR22 ;  /* 0x0000001600187c02 */ /* 0x000fe20008000f00 */
[----:B------:R-:W4:Y:S01]  /*0330*/  LDG.E R17, desc[UR16][R2.64+-0x8] ;  /* 0xfffff81002117981 */ /* 0x000f22000c1e1900 */
[----:B------:R-:W-:Y:S01]  /*0340*/  MOV R25, UR23 ;  /* 0x0000001700197c02 */ /* 0x000fe20008000f00 */
[----:B------:R-:W-:-:S02]  /*0350*/  IMAD.WIDE R8, R14, 0x4, R8 ;  /* 0x000000040e087825 */ /* 0x000fc400078e0208 */
[----:B------:R-:W2:Y:S02]  /*0360*/  LDG.E R22, desc[UR16][R22.64] ;  /* 0x0000001016167981 */ /* 0x000ea4000c1e1900 */
[C---:B------:R-:W-:Y:S02]  /*0370*/  IMAD.WIDE R24, R14.reuse, 0x4, R24 ;  /* 0x000000040e187825 */ /* 0x040fe400078e0218 */
[----:B------:R0:W3:Y:S02]  /*0380*/  LDG.E R20, desc[UR16][R8.64] ;  /* 0x0000001008147981 */ /* 0x0000e4000c1e1900 */
[----:B------:R-:W-:Y:S02]  /*0390*/  IMAD.MOV.U32 R5, RZ, RZ, 0x4 ;  /* 0x00000004ff057424 */ /* 0x000fe400078e00ff */
[----:B------:R-:W-:Y:S01]  /*03a0*/  IMAD.WIDE R10, R14, R11, UR6 ;  /* 0x000000060e0a7e25 */ /* 0x000fe2000f8e020b */
[----:B------:R-:W4:Y:S03]  /*03b0*/  LDG.E R18, desc[UR16][R24.64] ;  /* 0x0000001018127981 */ /* 0x000f26000c1e1900 */
[----:B------:R-:W-:-:S02]  /*03c0*/  HFMA2 R27, -RZ, RZ, 0, 2.384185791015625e-07 ;  /* 0x00000004ff1b7431 */ /* 0x000fc400000001ff */
[----:B------:R-:W-:Y:S01]  /*03d0*/  IMAD.WIDE R4, R14, R5, UR8 ;  /* 0x000000080e047e25 */ /* 0x000fe2000f8e0205 */
[----:B------:R1:W5:Y:S01]  /*03e0*/  LDG.E R16, desc[UR16][R10.64] ;  /* 0x000000100a107981 */ /* 0x000362000c1e1900 */
[----:B0-----:R-:W-:-:S03]  /*03f0*/  MOV R9, 0x4 ;  /* 0x0000000400097802 */ /* 0x001fc60000000f00 */
[----:B------:R-:W5:Y:S01]  /*0400*/  LDG.E R15, desc[UR16][R2.64+-0x4] ;  /* 0xfffffc10020f7981 */ /* 0x000f62000c1e1900 */
[----:B------:R-:W-:-:S03]  /*0410*/  IMAD.WIDE R6, R14, R7, UR10 ;  /* 0x0000000a0e067e25 */ /* 0x000fc6000f8e0207 */
[----:B------:R0:W5:Y:S01]  /*0420*/  LDG.E R4, desc[UR16][R4.64] ;  /* 0x0000001004047981 */ /* 0x000162000c1e1900 */
[----:B------:R-:W-:-:S03]  /*0430*/  IMAD.WIDE R8, R14, R9, UR12 ;  /* 0x0000000c0e087e25 */ /* 0x000fc6000f8e0209 */
[----:B------:R-:W5:Y:S01]  /*0440*/  LDG.E R23, desc[UR16][R2.64] ;  /* 0x0000001002177981 */ /* 0x000f62000c1e1900 */
[----:B-1----:R-:W-:-:S03]  /*0450*/  IMAD.WIDE R10, R14, R27, UR14 ;  /* 0x0000000e0e0a7e25 */ /* 0x002fc6000f8e021b */
[----:B------:R-:W5:Y:S04]  /*0460*/  LDG.E R7, desc[UR16][R6.64] ;  /* 0x0000001006077981 */ /* 0x000f68000c1e1900 */
[----:B------:R-:W5:Y:S04]  /*0470*/  LDG.E R24, desc[UR16][R2.64+0x4] ;  /* 0x0000041002187981 */ /* 0x000f68000c1e1900 */
[----:B------:R-:W5:Y:S04]  /*0480*/  LDG.E R8, desc[UR16][R8.64] ;  /* 0x0000001008087981 */ /* 0x000f68000c1e1900 */
[----:B------:R-:W5:Y:S04]  /*0490*/  LDG.E R25, desc[UR16][R2.64+0x8] ;  /* 0x0000081002197981 */ /* 0x000f68000c1e1900 */
[----:B------:R-:W5:Y:S04]  /*04a0*/  LDG.E R10, desc[UR16][R10.64] ;  /* 0x000000100a0a7981 */ /* 0x000f68000c1e1900 */
[----:B------:R1:W5:Y:S01]  /*04b0*/  LDG.E R27, desc[UR16][R2.64+0xc] ;  /* 0x00000c10021b7981 */ /* 0x000362000c1e1900 */
[----:B------:R-:W-:-:S04]  /*04c0*/  UIADD3 UR5, UPT, UPT, UR5, 0x8, URZ ;  /* 0x0000000805057890 */ /* 0x000fc8000fffe0ff */
[----:B------:R-:W-:Y:S01]  /*04d0*/  UISETP.NE.AND UP1, UPT, UR5, URZ, UPT ;  /* 0x000000ff0500728c */ /* 0x000fe2000bf25270 */
[----:B0-----:R-:W-:Y:S02]  /*04e0*/  MOV R5, UR18 ;  /* 0x0000001200057c02 */ /* 0x001fe40008000f00 */
[----:B-1----:R-:W-:Y:S02]  /*04f0*/  IADD3 R2, P0, PT, R2, 0x20, RZ ;  /* 0x0000002002027810 */ /* 0x002fe40007f1e0ff */
[----:B------:R-:W-:Y:S02]  /*0500*/  LEA R14, R5, R14, 0x3 ;  /* 0x0000000e050e7211 */ /* 0x000fe400078e18ff */
[----:B------:R-:W-:Y:S01]  /*0510*/  IADD3.X R3, PT, PT, RZ, R3, RZ, P0, !PT ;  /* 0x00000003ff037210 */ /* 0x000fe200007fe4ff */
[----:B--2---:R-:W-:-:S04]  /*0520*/  FFMA R22, R21, R22, R12 ;  /* 0x0000001615167223 */ /* 0x004fc8000000000c */
[----:B---3--:R-:W-:-:S04]  /*0530*/  FFMA R20, R19, R20, R22 ;  /* 0x0000001413147223 */ /* 0x008fc80000000016 */
[----:B----4-:R-:W-:-:S04]  /*0540*/  FFMA R18, R17, R18, R20 ;  /* 0x0000001211127223 */ /* 0x010fc80000000014 */
[----:B-----5:R-:W-:-:S04]  /*0550*/  FFMA R16, R15, R16, R18 ;  /* 0x000000100f107223 */ /* 0x020fc80000000012 */
[----:B------:R-:W-:-:S04]  /*0560*/  FFMA R23, R23, R4, R16 ;  /* 0x0000000417177223 */ /* 0x000fc80000000010 */
[----:B------:R-:W-:-:S04]  /*0570*/  FFMA R24, R24, R7, R23 ;  /* 0x0000000718187223 */ /* 0x000fc80000000017 */
[----:B------:R-:W-:-:S04]  /*0580*/  FFMA R8, R25, R8, R24 ;  /* 0x0000000819087223 */ /* 0x000fc80000000018 */
[----:B------:R-:W-:Y:S01]  /*0590*/  FFMA R12, R27, R10, R8 ;  /* 0x0000000a1b0c7223 */ /* 0x000fe20000000008 */
[----:B------:R-:W-:Y:S06]  /*05a0*/  BRA.U UP1, `(.L_x_2) ;  /* 0xfffffffd01347547 */ /* 0x000fec000b83ffff */
.L_x_1:
[----:B------:R-:W-:Y:S05]  /*05b0*/  BRA.U !UP0, `(.L_x_0) ;  /* 0x0000000508447547 */ /* 0x000fea000b800000 */
[----:B------:R-:W-:Y:S01]  /*05c0*/  UISETP.GE.U32.AND UP0, UPT, UR19, 0x4, UPT ;  /* 0x000000041300788c */ /* 0x000fe2000bf06070 */
[----:B------:R-:W-:Y:S01]  /*05d0*/  IMAD R2, R13, UR18, RZ ;  /* 0x000000120d027c24 */ /* 0x000fe2000f8e02ff */
[----:B------:R-:W-:-:S04]  /*05e0*/  ULOP3.LUT UR5, UR18, 0x3, URZ, 0xc0, !UPT ;  /* 0x0000000312057892 */ /* 0x000fc8000f8ec0ff */
[----:B------:R-:W-:-:S03]  /*05f0*/  UISETP.NE.AND UP1, UPT, UR5, URZ, UPT ;  /* 0x000000ff0500728c */ /* 0x000fc6000bf25270 */
[----:B------:R-:W-:Y:S08]  /*0600*/  BRA.U !UP0, `(.L_x_3) ;  /* 0x00000001087c7547 */ /* 0x000ff0000b800000 */
[----:B------:R-:W0:Y:S01]  /*0610*/  LDC.64 R6, c[0x0][0x388] ;  /* 0x0000e200ff067b82 */ /* 0x000e220000000a00 */
[----:B------:R-:W1:Y:S01]  /*0620*/  LDCU.64 UR6, c[0x0][0x390] ;  /* 0x00007200ff0677ac */ /* 0x000e620008000a00 */
[----:B------:R-:W-:Y:S01]  /*0630*/  MOV R5, UR4 ;  /* 0x0000000400057c02 */ /* 0x000fe20008000f00 */
[----:B------:R-:W-:Y:S01]  /*0640*/  IMAD.U32 R11, RZ, RZ, UR18 ;  /* 0x00000012ff0b7e24 */ /* 0x000fe2000f8e00ff */
[C---:B------:R-:W-:Y:S02]  /*0650*/  IADD3 R3, PT, PT, R2.reuse, UR4, RZ ;  /* 0x0000000402037c10 */ /* 0x040fe4000fffe0ff */
[----:B------:R-:W-:Y:S01]  /*0660*/  IADD3 R14, P0, PT, R2, UR4, RZ ;  /* 0x00000004020e7c10 */ /* 0x000fe2000ff1e0ff */
[----:B------:R-:W-:Y:S01]  /*0670*/  IMAD R5, R5, UR18, R0 ;  /* 0x0000001205057c24 */ /* 0x000fe2000f8e0200 */
[----:B------:R-:W2:Y:S01]  /*0680*/  LDC.64 R8, c[0x0][0x390] ;  /* 0x0000e400ff087b82 */ /* 0x000ea20000000a00 */
[----:B------:R-:W-:Y:S02]  /*0690*/  MOV R15, UR18 ;  /* 0x00000012000f7c02 */ /* 0x000fe40008000f00 */
[----:B------:R-:W-:Y:S01]  /*06a0*/  MOV R17, UR18 ;  /* 0x0000001200117c02 */ /* 0x000fe20008000f00 */
[----:B0-----:R-:W-:-:S04]  /*06b0*/  IMAD.WIDE R6, R5, 0x4, R6 ;  /* 0x0000000405067825 */ /* 0x001fc800078e0206 */
[----:B------:R-:W-:Y:S02]  /*06c0*/  IMAD.WIDE.U32 R10, R11, 0x4, R6 ;  /* 0x000000040b0a7825 */ /* 0x000fe400078e0006 */
[----:B------:R-:W3:Y:S02]  /*06d0*/  LDG.E R6, desc[UR16][R6.64] ;  /* 0x0000001006067981 */ /* 0x000ee4000c1e1900 */
[----:B--2---:R-:W-:Y:S01]  /*06e0*/  IMAD.WIDE.U32 R8, R3, 0x4, R8 ;  /* 0x0000000403087825 */ /* 0x004fe200078e0008 */
[----:B------:R-:W-:Y:S02]  /*06f0*/  IADD3.X R3, PT, PT, RZ, RZ, RZ, P0, !PT ;  /* 0x000000ffff037210 */ /* 0x000fe400007fe4ff */
[----:B-1----:R-:W-:-:S03]  /*0700*/  LEA R4, P0, R14, UR6, 0x2 ;  /* 0x000000060e047c11 */ /* 0x002fc6000f8010ff */
[----:B------:R-:W3:Y:S01]  /*0710*/  LDG.E R9, desc[UR16][R8.64] ;  /* 0x0000001008097981 */ /* 0x000ee2000c1e1900 */
[----:B------:R-:W-:Y:S01]  /*0720*/  LEA.HI.X R5, R14, UR7, R3, 0x2, P0 ;  /* 0x000000070e057c11 */ /* 0x000fe200080f1403 */
[----:B------:R-:W-:Y:S02]  /*0730*/  IMAD.WIDE.U32 R14, R15, 0x4, R10 ;  /* 0x000000040f0e7825 */ /* 0x000fe400078e000a */
[----:B------:R-:W2:Y:S04]  /*0740*/  LDG.E R3, desc[UR16][R10.64] ;  /* 0x000000100a037981 */ /* 0x000ea8000c1e1900 */
[----:B------:R-:W2:Y:S01]  /*0750*/  LDG.E R18, desc[UR16][R4.64+0x4] ;  /* 0x0000041004127981 */ /* 0x000ea2000c1e1900 */
[----:B------:R-:W-:-:S03]  /*0760*/  IMAD.WIDE.U32 R16, R17, 0x4, R14 ;  /* 0x0000000411107825 */ /* 0x000fc600078e000e */
[----:B------:R-:W4:Y:S04]  /*0770*/  LDG.E R19, desc[UR16][R14.64] ;  /* 0x000000100e137981 */ /* 0x000f28000c1e1900 */
[----:B------:R-:W4:Y:S04]  /*0780*/  LDG.E R20, desc[UR16][R4.64+0x8] ;  /* 0x0000081004147981 */ /* 0x000f28000c1e1900 */
[----:B------:R-:W5:Y:S04]  /*0790*/  LDG.E R22, desc[UR16][R4.64+0xc] ;  /* 0x00000c1004167981 */ /* 0x000f68000c1e1900 */
[----:B------:R-:W5:Y:S01]  /*07a0*/  LDG.E R16, desc[UR16][R16.64] ;  /* 0x0000001010107981 */ /* 0x000f62000c1e1900 */
[----:B------:R-:W-:Y:S01]  /*07b0*/  UIADD3 UR4, UPT, UPT, UR4, 0x4, URZ ;  /* 0x0000000404047890 */ /* 0x000fe2000fffe0ff */
[----:B---3--:R-:W-:-:S04]  /*07c0*/  FFMA R9, R9, R6, R12 ;  /* 0x0000000609097223 */ /* 0x008fc8000000000c */
[----:B--2---:R-:W-:-:S04]  /*07d0*/  FFMA R3, R18, R3, R9 ;  /* 0x0000000312037223 */ /* 0x004fc80000000009 */
[----:B----4-:R-:W-:-:S04]  /*07e0*/  FFMA R3, R20, R19, R3 ;  /* 0x0000001314037223 */ /* 0x010fc80000000003 */
[----:B-----5:R-:W-:-:S07]  /*07f0*/  FFMA R12, R22, R16, R3 ;  /* 0x00000010160c7223 */ /* 0x020fce0000000003 */
.L_x_3:
[----:B------:R-:W-:Y:S05]  /*0800*/  BRA.U !UP1, `(.L_x_0) ;  /* 0x0000000109b07547 */ /* 0x000fea000b800000 */
[----:B------:R-:W-:Y:S01]  /*0810*/  UISETP.NE.AND UP0, UPT, UR5, 0x1, UPT ;  /* 0x000000010500788c */ /* 0x000fe2000bf05270 */
[----:B------:R-:W-:Y:S01]  /*0820*/  MOV R9, UR4 ;  /* 0x0000000400097c02 */ /* 0x000fe20008000f00 */
[----:B------:R-:W-:Y:S02]  /*0830*/  ULOP3.LUT UR5, UR18, 0x1, URZ, 0xc0, !UPT ;  /* 0x0000000112057892 */ /* 0x000fe4000f8ec0ff */
[----:B------:R-:W-:Y:S02]  /*0840*/  MOV R17, UR18 ;  /* 0x0000001200117c02 */ /* 0x000fe40008000f00 */
[----:B------:R-:W-:Y:S01]  /*0850*/  UISETP.NE.U32.AND UP1, UPT, UR5, 0x1, UPT ;  /* 0x000000010500788c */ /* 0x000fe2000bf25070 */
[----:B------:R-:W-:-:S04]  /*0860*/  PLOP3.LUT P1, PT, PT, PT, UP0, 0x80, 0x8 ;  /* 0x000000000008781c */ /* 0x000fc80003f2f008 */
[----:B------:R-:W0:Y:S01]  /*0870*/  @UP0 LDCU.64 UR6, c[0x0][0x390] ;  /* 0x00007200ff0607ac */ /* 0x000e220008000a00 */
[----:B------:R-:W-:Y:S01]  /*0880*/  PLOP3.LUT P0, PT, PT, PT, UP1, 0x80, 0x8 ;  /* 0x000000000008781c */ /* 0x000fe20003f0f018 */
[----:B------:R-:W1:Y:S01]  /*0890*/  @UP0 LDCU.64 UR8, c[0x0][0x388] ;  /* 0x00007100ff0807ac */ /* 0x000e620008000a00 */
[----:B------:R-:W2:Y:S06]  /*08a0*/  @UP0 LDCU.64 UR10, c[0x0][0x390] ;  /* 0x00007200ff0a07ac */ /* 0x000eac0008000a00 */
[C---:B------:R-:W-:Y:S02]  /*08b0*/  @P1 IADD3 R3, PT, PT, R2.reuse, UR4, RZ ;  /* 0x0000000402031c10 */ /* 0x040fe4000fffe0ff */
[----:B------:R-:W-:Y:S01]  /*08c0*/  @P1 IADD3 R5, P2, PT, R2, UR4, RZ ;  /* 0x0000000402051c10 */ /* 0x000fe2000ff5e0ff */
[----:B------:R-:W3:Y:S03]  /*08d0*/  @!UP1 LDCU.64 UR12, c[0x0][0x390] ;  /* 0x00007200ff0c97ac */ /* 0x000ee60008000a00 */
[----:B------:R-:W-:Y:S01]  /*08e0*/  @P1 IADD3.X R8, PT, PT, RZ, RZ, RZ, P2, !PT ;  /* 0x000000ffff081210 */ /* 0x000fe200017fe4ff */
[----:B------:R-:W-:Y:S01]  /*08f0*/  @UP0 UIADD3 UR4, UPT, UPT, UR4, 0x2, URZ ;  /* 0x0000000204040890 */ /* 0x000fe2000fffe0ff */
[----:B0-----:R-:W-:-:S02]  /*0900*/  MOV R14, UR6 ;  /* 0x00000006000e7c02 */ /* 0x001fc40008000f00 */
[----:B------:R-:W-:Y:S01]  /*0910*/  MOV R15, UR7 ;  /* 0x00000007000f7c02 */ /* 0x000fe20008000f00 */
[----:B------:R-:W0:Y:S01]  /*0920*/  @!UP1 LDCU.64 UR6, c[0x0][0x388] ;  /* 0x00007100ff0697ac */ /* 0x000e220008000a00 */
[----:B-1----:R-:W-:Y:S01]  /*0930*/  MOV R6, UR8 ;  /* 0x0000000800067c02 */ /* 0x002fe20008000f00 */
[----:B------:R-:W-:Y:S02]  /*0940*/  IMAD.U32 R7, RZ, RZ, UR9 ;  /* 0x00000009ff077e24 */ /* 0x000fe4000f8e00ff */
[----:B------:R-:W-:Y:S01]  /*0950*/  @P1 IMAD.WIDE.U32 R14, R3, 0x4, R14 ;  /* 0x00000004030e1825 */ /* 0x000fe200078e000e */
[----:B--2---:R-:W-:-:S03]  /*0960*/  @P1 LEA R4, P2, R5, UR10, 0x2 ;  /* 0x0000000a05041c11 */ /* 0x004fc6000f8410ff */
[----:B------:R-:W-:Y:S01]  /*0970*/  @P1 IMAD R3, R9, UR18, R0 ;  /* 0x0000001209031c24 */ /* 0x000fe2000f8e0200 */
[----:B------:R-:W-:-:S03]  /*0980*/  MOV R21, UR4 ;  /* 0x0000000400157c02 */ /* 0x000fc60008000f00 */
[----:B------:R-:W-:Y:S01]  /*0990*/  @P1 IMAD.WIDE R6, R3, 0x4, R6 ;  /* 0x0000000403061825 */ /* 0x000fe200078e0206 */
[----:B------:R-:W-:Y:S01]  /*09a0*/  @P1 LEA.HI.X R5, R5, UR11, R8, 0x2, P2 ;  /* 0x0000000b05051c11 */ /* 0x000fe200090f1408 */
[----:B------:R-:W2:Y:S01]  /*09b0*/  @P1 LDG.E R3, desc[UR16][R14.64] ;  /* 0x000000100e031981 */ /* 0x000ea2000c1e1900 */
[----:B---3--:R-:W-:Y:S01]  /*09c0*/  MOV R8, UR12 ;  /* 0x0000000c00087c02 */ /* 0x008fe20008000f00 */
[----:B------:R-:W-:Y:S01]  /*09d0*/  @!P0 IMAD R21, R21, UR18, R0 ;  /* 0x0000001215158c24 */ /* 0x000fe2000f8e0200 */
[----:B------:R-:W-:Y:S01]  /*09e0*/  MOV R9, UR13 ;  /* 0x0000000d00097c02 */ /* 0x000fe20008000f00 */
[----:B------:R-:W-:Y:S01]  /*09f0*/  @P1 IMAD.WIDE.U32 R16, R17, 0x4, R6 ;  /* 0x0000000411101825 */ /* 0x000fe200078e0006 */
[----:B------:R-:W-:Y:S01]  /*0a00*/  @!P0 IADD3 R19, PT, PT, R2, UR4, RZ ;  /* 0x0000000402138c10 */ /* 0x000fe2000fffe0ff */
[----:B------:R-:W2:Y:S01]  /*0a10*/  @P1 LDG.E R6, desc[UR16][R6.64] ;  /* 0x0000001006061981 */ /* 0x000ea2000c1e1900 */
[----:B0-----:R-:W-:Y:S02]  /*0a20*/  MOV R10, UR6 ;  /* 0x00000006000a7c02 */ /* 0x001fe40008000f00 */
[----:B------:R-:W-:Y:S01]  /*0a30*/  MOV R11, UR7 ;  /* 0x00000007000b7c02 */ /* 0x000fe20008000f00 */
[----:B------:R-:W-:Y:S01]  /*0a40*/  @!P0 IMAD.WIDE.U32 R8, R19, 0x4, R8 ;  /* 0x0000000413088825 */ /* 0x000fe200078e0008 */
[----:B------:R-:W3:Y:S03]  /*0a50*/  @P1 LDG.E R16, desc[UR16][R16.64] ;  /* 0x0000001010101981 */ /* 0x000ee6000c1e1900 */
[----:B------:R-:W-:Y:S01]  /*0a60*/  @!P0 IMAD.WIDE R10, R21, 0x4, R10 ;  /* 0x00000004150a8825 */ /* 0x000fe200078e020a */
[----:B------:R-:W3:Y:S04]  /*0a70*/  @P1 LDG.E R4, desc[UR16][R4.64+0x4] ;  /* 0x0000041004041981 */ /* 0x000ee8000c1e1900 */
[----:B------:R-:W4:Y:S04]  /*0a80*/  @!P0 LDG.E R9, desc[UR16][R8.64] ;  /* 0x0000001008098981 */ /* 0x000f28000c1e1900 */
[----:B------:R-:W4:Y:S01]  /*0a90*/  @!P0 LDG.E R10, desc[UR16][R10.64] ;  /* 0x000000100a0a8981 */ /* 0x000f22000c1e1900 */
[----:B--2---:R-:W-:-:S04]  /*0aa0*/  @P1 FFMA R3, R3, R6, R12 ;  /* 0x0000000603031223 */ /* 0x004fc8000000000c */
[----:B---3--:R-:W-:-:S04]  /*0ab0*/  @P1 FFMA R12, R4, R16, R3 ;  /* 0x00000010040c1223 */ /* 0x008fc80000000003 */
[----:B----4-:R-:W-:-:S07]  /*0ac0*/  @!P0 FFMA R12, R9, R10, R12 ;  /* 0x0000000a090c8223 */ /* 0x010fce000000000c */
.L_x_0:
[----:B------:R-:W0:Y:S01]  /*0ad0*/  LDC.64 R2, c[0x0][0x380] ;  /* 0x0000e000ff027b82 */ /* 0x000e220000000a00 */
[----:B------:R-:W-:-:S04]  /*0ae0*/  IMAD R13, R13, UR18, R0 ;  /* 0x000000120d0d7c24 */ /* 0x000fc8000f8e0200 */
[----:B0-----:R-:W-:-:S05]  /*0af0*/  IMAD.WIDE R2, R13, 0x4, R2 ;  /* 0x000000040d027825 */ /* 0x001fca00078e0202 */
[----:B------:R-:W-:Y:S01]  /*0b00*/  STG.E desc[UR16][R2.64], R12 ;  /* 0x0000000c02007986 */ /* 0x000fe2000c101910 */
[----:B------:R-:W-:Y:S05]  /*0b10*/  EXIT ;  /* 0x000000000000794d */ /* 0x000fea0003800000 */
.L_x_4:
[----:B------:R-:W-:-:S00]  /*0b20*/  BRA `(.L_x_4) ;  /* 0xfffffffc00fc7947 */ /* 0x000fc0000383ffff */
[----:B------:R-:W-:-:S00]  /*0b30*/  NOP ;  /* 0x0000000000007918 */ /* 0x000fc00000000000 */
        /* <DEDUP_REMOVED lines=12> */
.L_x_5:


//--------------------- .nv.shared.reserved.0     --------------------------
	.section	.nv.shared.reserved.0,"aw",@nobits
	.weak		__nv_reservedSMEM_offset_0_alias
	.size		__nv_reservedSMEM_offset_0_alias, 0, 64
	.other		__nv_reservedSMEM_offset_0_alias,@"STO_CUDA_RESERVED_SHARED STV_DEFAULT"
__nv_reservedSMEM_offset_0_alias:
	.zero		0
	.zero		64


//--------------------- .nv.constant0._Z13matmul_simplePfS_S_iii --------------------------
	.section	.nv.constant0._Z13matmul_simplePfS_S_iii,"a",@progbits
	.sectionflags	@""
	.align	4
.nv.constant0._Z13matmul_simplePfS_S_iii:
	.zero		932


//--------------------- SYMBOLS --------------------------

	.type		.nv.reservedSmem.offset0,@object
	.size		.nv.reservedSmem.offset0,0x4
